	.headerflags	@"EF_CUDA_TEXMODE_UNIFIED EF_CUDA_64BIT_ADDRESS EF_CUDA_ACCELERATORS EF_CUDA_SM90 EF_CUDA_VIRTUAL_SM(EF_CUDA_SM90)"
	.elftype	@"ET_EXEC"


//--------------------- .nv.info                  --------------------------
	.section	.nv.info,"",@"SHT_CUDA_INFO"
	.align	4


	//----- nvinfo : EIATTR_REGCOUNT
	.align		4
        /*0000*/ 	.byte	0x04, 0x2f
        /*0002*/ 	.short	(.L_1 - .L_0)
	.align		4
.L_0:
        /*0004*/ 	.word	index@(triton_poi_fused_convolution_relu_21)
        /*0008*/ 	.word	0x00000016


	//----- nvinfo : EIATTR_MIN_STACK_SIZE
	.align		4
.L_1:
        /*000c*/ 	.byte	0x04, 0x12
        /*000e*/ 	.short	(.L_3 - .L_2)
	.align		4
.L_2:
        /*0010*/ 	.word	index@(triton_poi_fused_convolution_relu_21)
        /*0014*/ 	.word	0x00000000


	//----- nvinfo : EIATTR_FRAME_SIZE
	.align		4
.L_3:
        /*0018*/ 	.byte	0x04, 0x11
        /*001a*/ 	.short	(.L_5 - .L_4)
	.align		4
.L_4:
        /*001c*/ 	.word	index@(triton_poi_fused_convolution_relu_21)
        /*0020*/ 	.word	0x00000000


	//----- nvinfo : EIATTR_MIN_STACK_SIZE
	.align		4
.L_5:
        /*0024*/ 	.byte	0x04, 0x12
        /*0026*/ 	.short	(.L_7 - .L_6)
	.align		4
.L_6:
        /*0028*/ 	.word	index@(triton_poi_fused_convolution_relu_21)
        /*002c*/ 	.word	0x00000000
.L_7:


//--------------------- .nv.info.triton_poi_fused_convolution_relu_21 --------------------------
	.section	.nv.info.triton_poi_fused_convolution_relu_21,"",@"SHT_CUDA_INFO"
	.sectionflags	@""
	.align	4


	//----- nvinfo : EIATTR_CUDA_API_VERSION
	.align		4
        /*0000*/ 	.byte	0x04, 0x37
        /*0002*/ 	.short	(.L_9 - .L_8)
.L_8:
        /*0004*/ 	.word	0x0000007c


	//----- nvinfo : EIATTR_KPARAM_INFO
	.align		4
.L_9:
        /*0008*/ 	.byte	0x04, 0x17
        /*000a*/ 	.short	(.L_11 - .L_10)
.L_10:
        /*000c*/ 	.word	0x00000000
        /*0010*/ 	.short	0x0002
        /*0012*/ 	.short	0x0010
        /*0014*/ 	.byte	0x00, 0xf0, 0x11, 0x00


	//----- nvinfo : EIATTR_KPARAM_INFO
	.align		4
.L_11:
        /*0018*/ 	.byte	0x04, 0x17
        /*001a*/ 	.short	(.L_13 - .L_12)
.L_12:
        /*001c*/ 	.word	0x00000000
        /*0020*/ 	.short	0x0001
        /*0022*/ 	.short	0x0008
        /*0024*/ 	.byte	0x00, 0xf4, 0x21, 0x00


	//----- nvinfo : EIATTR_KPARAM_INFO
	.align		4
.L_13:
        /*0028*/ 	.byte	0x04, 0x17
        /*002a*/ 	.short	(.L_15 - .L_14)
.L_14:
        /*002c*/ 	.word	0x00000000
        /*0030*/ 	.short	0x0000
        /*0032*/ 	.short	0x0000
        /*0034*/ 	.byte	0x00, 0xf4, 0x21, 0x00


	//----- nvinfo : EIATTR_SPARSE_MMA_MASK
	.align		4
.L_15:
        /*0038*/ 	.byte	0x03, 0x50
        /*003a*/ 	.short	0x0000


	//----- nvinfo : EIATTR_MAXREG_COUNT
	.align		4
        /*003c*/ 	.byte	0x03, 0x1b
        /*003e*/ 	.short	0x00ff


	//----- nvinfo : EIATTR_EXIT_INSTR_OFFSETS
	.align		4
        /*0040*/ 	.byte	0x04, 0x1c
        /*0042*/ 	.short	(.L_17 - .L_16)


	//   ....[0]....
.L_16:
        /*0044*/ 	.word	0x00000330


	//----- nvinfo : EIATTR_REQNTID
	.align		4
.L_17:
        /*0048*/ 	.byte	0x04, 0x10
        /*004a*/ 	.short	(.L_19 - .L_18)
.L_18:
        /*004c*/ 	.word	0x00000080
        /*0050*/ 	.word	0x00000001
        /*0054*/ 	.word	0x00000001


	//----- nvinfo : EIATTR_CBANK_PARAM_SIZE
	.align		4
.L_19:
        /*0058*/ 	.byte	0x03, 0x19
        /*005a*/ 	.short	0x0014


	//----- nvinfo : EIATTR_PARAM_CBANK
	.align		4
        /*005c*/ 	.byte	0x04, 0x0a
        /*005e*/ 	.short	(.L_21 - .L_20)
	.align		4
.L_20:
        /*0060*/ 	.word	index@(.nv.constant0.triton_poi_fused_convolution_relu_21)
        /*0064*/ 	.short	0x0210
        /*0066*/ 	.short	0x0014


	//----- nvinfo : EIATTR_SW_WAR
	.align		4
.L_21:
        /*0068*/ 	.byte	0x04, 0x36
        /*006a*/ 	.short	(.L_23 - .L_22)
.L_22:
        /*006c*/ 	.word	0x00000008
.L_23:


//--------------------- .nv.callgraph             --------------------------
	.section	.nv.callgraph,"",@"SHT_CUDA_CALLGRAPH"
	.align	4
	.sectionentsize	8
	.align		4
        /*0000*/ 	.word	0x00000000
	.align		4
        /*0004*/ 	.word	0xffffffff
	.align		4
        /*0008*/ 	.word	0x00000000
	.align		4
        /*000c*/ 	.word	0xfffffffe
	.align		4
        /*0010*/ 	.word	0x00000000
	.align		4
        /*0014*/ 	.word	0xfffffffd
	.align		4
        /*0018*/ 	.word	0x00000000
	.align		4
        /*001c*/ 	.word	0xfffffffc


//--------------------- .text.triton_poi_fused_convolution_relu_21 --------------------------
	.section	.text.triton_poi_fused_convolution_relu_21,"ax",@progbits
	.align	128
        .global         triton_poi_fused_convolution_relu_21
        .type           triton_poi_fused_convolution_relu_21,@function
        .size           triton_poi_fused_convolution_relu_21,(.L_x_1 - triton_poi_fused_convolution_relu_21)
        .other          triton_poi_fused_convolution_relu_21,@"STO_CUDA_ENTRY STV_DEFAULT"
triton_poi_fused_convolution_relu_21:
.text.triton_poi_fused_convolution_relu_21:
[----:B------:R-:W-:Y:S01]  /*0000*/  LDC R1, c[0x0][0x28] ;  /* 0x00000a00ff017b82 */ /* 0x000fe20000000800 */
[----:B------:R-:W1:Y:S07]  /*0010*/  S2R R0, SR_TID.X ;  /* 0x0000000000007919 */ /* 0x000e6e0000002100 */
[----:B------:R-:W2:Y:S01]  /*0020*/  LDC.64 R12, c[0x0][0x218] ;  /* 0x00008600ff0c7b82 */ /* 0x000ea20000000a00 */
[----:B------:R-:W-:Y:S01]  /*0030*/  ULDC.64 UR4, c[0x0][0x208] ;  /* 0x0000820000047ab9 */ /* 0x000fe20000000a00 */
[----:B------:R-:W3:Y:S06]  /*0040*/  S2R R7, SR_CTAID.X ;  /* 0x0000000000077919 */ /* 0x000eec0000002500 */
[----:B------:R-:W4:Y:S01]  /*0050*/  LDC.64 R2, c[0x0][0x210] ;  /* 0x00008400ff027b82 */ /* 0x000f220000000a00 */
[----:B-1----:R-:W-:-:S05]  /*0060*/  IMAD.SHL.U32 R0, R0, 0x4, RZ ;  /* 0x0000000400007824 */ /* 0x002fca00078e00ff */
[----:B------:R-:W-:-:S05]  /*0070*/  LOP3.LUT R0, R0, 0x1fc, RZ, 0xc0, !PT ;  /* 0x000001fc00007812 */ /* 0x000fca00078ec0ff */
[----:B---3--:R-:W-:-:S04]  /*0080*/  IMAD R7, R7, 0x400, R0 ;  /* 0x0000040007077824 */ /* 0x008fc800078e0200 */
[C---:B------:R-:W-:Y:S02]  /*0090*/  VIADD R0, R7.reuse, 0x200 ;  /* 0x0000020007007836 */ /* 0x040fe40000000000 */
[----:B------:R-:W-:-:S04]  /*00a0*/  IMAD.HI R4, R7, 0x2aaaaaab, RZ ;  /* 0x2aaaaaab07047827 */ /* 0x000fc800078e02ff */
[----:B------:R-:W-:-:S04]  /*00b0*/  IMAD.HI R5, R0, 0x2aaaaaab, RZ ;  /* 0x2aaaaaab00057827 */ /* 0x000fc800078e02ff */
[----:B----4-:R-:W-:Y:S01]  /*00c0*/  IMAD.WIDE R2, R7, 0x4, R2 ;  /* 0x0000000407027825 */ /* 0x010fe200078e0202 */
[----:B------:R-:W-:-:S04]  /*00d0*/  SHF.R.U32.HI R6, RZ, 0x1f, R5 ;  /* 0x0000001fff067819 */ /* 0x000fc80000011605 */
[----:B------:R-:W-:Y:S02]  /*00e0*/  LEA.HI R9, R5, R6, RZ, 0x1b ;  /* 0x0000000605097211 */ /* 0x000fe400078fd8ff */
[----:B------:R-:W-:-:S04]  /*00f0*/  SHF.R.U32.HI R5, RZ, 0x1f, R4 ;  /* 0x0000001fff057819 */ /* 0x000fc80000011604 */
[----:B------:R-:W-:Y:S01]  /*0100*/  LEA.HI R6, R4, R5, RZ, 0x1b ;  /* 0x0000000504067211 */ /* 0x000fe200078fd8ff */
[----:B------:R-:W-:Y:S02]  /*0110*/  IMAD R5, R9, -0xc0, R0 ;  /* 0xffffff4009057824 */ /* 0x000fe400078e0200 */
[----:B------:R-:W3:Y:S02]  /*0120*/  LDG.E.128 R8, desc[UR4][R2.64+0x800] ;  /* 0x0008000402087981 */ /* 0x000ee4000c1e1d00 */
[----:B------:R-:W-:Y:S02]  /*0130*/  IMAD R17, R6, -0xc0, R7 ;  /* 0xffffff4006117824 */ /* 0x000fe400078e0207 */
[----:B--2---:R-:W-:-:S04]  /*0140*/  IMAD.WIDE R4, R5, 0x4, R12 ;  /* 0x0000000405047825 */ /* 0x004fc800078e020c */
[----:B------:R-:W-:Y:S02]  /*0150*/  IMAD.WIDE R16, R17, 0x4, R12 ;  /* 0x0000000411107825 */ /* 0x000fe400078e020c */
[----:B------:R-:W3:Y:S04]  /*0160*/  LDG.E.EL.128 R4, desc[UR4][R4.64] ;  /* 0x0000000404047981 */ /* 0x000ee8000c2e1d00 */
[----:B------:R-:W2:Y:S04]  /*0170*/  LDG.E.128 R12, desc[UR4][R2.64] ;  /* 0x00000004020c7981 */ /* 0x000ea8000c1e1d00 */
[----:B------:R-:W2:Y:S01]  /*0180*/  LDG.E.EL.128 R16, desc[UR4][R16.64] ;  /* 0x0000000410107981 */ /* 0x000ea2000c2e1d00 */
[C---:B---3--:R-:W-:Y:S01]  /*0190*/  FSETP.GEU.AND P2, PT, R8.reuse, -R4, PT ;  /* 0x800000040800720b */ /* 0x048fe20003f4e000 */
[----:B------:R-:W-:Y:S01]  /*01a0*/  FADD R8, R8, R4 ;  /* 0x0000000408087221 */ /* 0x000fe20000000000 */
[C---:B------:R-:W-:Y:S01]  /*01b0*/  FSETP.GEU.AND P1, PT, R9.reuse, -R5, PT ;  /* 0x800000050900720b */ /* 0x040fe20003f2e000 */
[C---:B--2---:R-:W-:Y:S01]  /*01c0*/  FADD R4, R12.reuse, R16 ;  /* 0x000000100c047221 */ /* 0x044fe20000000000 */
[----:B------:R-:W-:Y:S01]  /*01d0*/  FSETP.GEU.AND P6, PT, R12, -R16, PT ;  /* 0x800000100c00720b */ /* 0x000fe20003fce000 */
[----:B------:R-:W-:Y:S01]  /*01e0*/  FADD R9, R9, R5 ;  /* 0x0000000509097221 */ /* 0x000fe20000000000 */
[C---:B------:R-:W-:Y:S01]  /*01f0*/  FSETP.GEU.AND P0, PT, R10.reuse, -R6, PT ;  /* 0x800000060a00720b */ /* 0x040fe20003f0e000 */
[----:B------:R-:W-:Y:S01]  /*0200*/  FADD R10, R10, R6 ;  /* 0x000000060a0a7221 */ /* 0x000fe20000000000 */
[----:B------:R-:W-:Y:S01]  /*0210*/  SEL R4, R4, RZ, P6 ;  /* 0x000000ff04047207 */ /* 0x000fe20003000000 */
[----:B------:R-:W-:Y:S01]  /*0220*/  FADD R5, R13, R17 ;  /* 0x000000110d057221 */ /* 0x000fe20000000000 */
[----:B------:R-:W-:Y:S01]  /*0230*/  FSETP.GEU.AND P5, PT, R15, -R19, PT ;  /* 0x800000130f00720b */ /* 0x000fe20003fae000 */
[----:B------:R-:W-:Y:S01]  /*0240*/  FADD R6, R14, R18 ;  /* 0x000000120e067221 */ /* 0x000fe20000000000 */
[----:B------:R-:W-:Y:S01]  /*0250*/  FSETP.GEU.AND P6, PT, R11, -R7, PT ;  /* 0x800000070b00720b */ /* 0x000fe20003fce000 */
[----:B------:R-:W-:Y:S01]  /*0260*/  FADD R15, R15, R19 ;  /* 0x000000130f0f7221 */ /* 0x000fe20000000000 */
[----:B------:R-:W-:Y:S01]  /*0270*/  FADD R11, R11, R7 ;  /* 0x000000070b0b7221 */ /* 0x000fe20000000000 */
[----:B------:R-:W-:-:S02]  /*0280*/  FSETP.GEU.AND P3, PT, R13, -R17, PT ;  /* 0x800000110d00720b */ /* 0x000fc40003f6e000 */
[----:B------:R-:W-:Y:S02]  /*0290*/  FSETP.GEU.AND P4, PT, R14, -R18, PT ;  /* 0x800000120e00720b */ /* 0x000fe40003f8e000 */
[----:B------:R-:W-:Y:S02]  /*02a0*/  SEL R5, R5, RZ, P3 ;  /* 0x000000ff05057207 */ /* 0x000fe40001800000 */
[----:B------:R-:W-:Y:S02]  /*02b0*/  SEL R6, R6, RZ, P4 ;  /* 0x000000ff06067207 */ /* 0x000fe40002000000 */
[----:B------:R-:W-:Y:S02]  /*02c0*/  SEL R7, R15, RZ, P5 ;  /* 0x000000ff0f077207 */ /* 0x000fe40002800000 */
[----:B------:R-:W-:Y:S02]  /*02d0*/  SEL R8, R8, RZ, P2 ;  /* 0x000000ff08087207 */ /* 0x000fe40001000000 */
[----:B------:R-:W-:-:S02]  /*02e0*/  SEL R9, R9, RZ, P1 ;  /* 0x000000ff09097207 */ /* 0x000fc40000800000 */
[----:B------:R-:W-:Y:S02]  /*02f0*/  SEL R10, R10, RZ, P0 ;  /* 0x000000ff0a0a7207 */ /* 0x000fe40000000000 */
[----:B------:R-:W-:Y:S01]  /*0300*/  SEL R11, R11, RZ, P6 ;  /* 0x000000ff0b0b7207 */ /* 0x000fe20003000000 */
[----:B------:R-:W-:Y:S04]  /*0310*/  STG.E.128 desc[UR4][R2.64], R4 ;  /* 0x0000000402007986 */ /* 0x000fe8000c101d04 */
[----:B------:R-:W-:Y:S01]  /*0320*/  STG.E.128 desc[UR4][R2.64+0x800], R8 ;  /* 0x0008000802007986 */ /* 0x000fe2000c101d04 */
[----:B------:R-:W-:Y:S05]  /*0330*/  EXIT ;  /* 0x000000000000794d */ /* 0x000fea0003800000 */
.L_x_0:
[----:B------:R-:W-:-:S00]  /*0340*/  BRA `(.L_x_0) ;  /* 0xfffffffc00fc7947 */ /* 0x000fc0000383ffff */
[----:B------:R-:W-:-:S00]  /*0350*/  NOP ;  /* 0x0000000000007918 */ /* 0x000fc00000000000 */
        /* <DEDUP_REMOVED lines=10> */
.L_x_1:


//--------------------- .nv.constant0.triton_poi_fused_convolution_relu_21 --------------------------
	.section	.nv.constant0.triton_poi_fused_convolution_relu_21,"a",@progbits
	.sectionflags	@""
	.align	4
.nv.constant0.triton_poi_fused_convolution_relu_21:
	.zero		548
